//
// Generated by NVIDIA NVVM Compiler
//
// Compiler Build ID: CL-36424714
// Cuda compilation tools, release 13.0, V13.0.88
// Based on NVVM 20.0.0
//

.version 9.0
.target sm_100
.address_size 64

	// .globl	_Z14mapping_kernelPtS_Px
.extern .func __assertfail
(
	.param .b64 __assertfail_param_0,
	.param .b64 __assertfail_param_1,
	.param .b32 __assertfail_param_2,
	.param .b64 __assertfail_param_3,
	.param .b64 __assertfail_param_4
)
;
.global .align 1 .b8 __unnamed_1[69] = {118, 111, 105, 100, 32, 109, 97, 112, 112, 105, 110, 103, 95, 107, 101, 114, 110, 101, 108, 40, 117, 110, 115, 105, 103, 110, 101, 100, 32, 115, 104, 111, 114, 116, 32, 42, 44, 32, 117, 110, 115, 105, 103, 110, 101, 100, 32, 115, 104, 111, 114, 116, 32, 42, 44, 32, 108, 111, 110, 103, 32, 108, 111, 110, 103, 32, 42, 41};
.global .align 1 .b8 $str[11] = {98, 117, 102, 95, 116, 32, 61, 61, 32, 48};
.global .align 1 .b8 $str$1[27] = {47, 116, 109, 112, 47, 115, 97, 115, 115, 95, 99, 117, 95, 56, 99, 98, 118, 54, 54, 48, 112, 47, 107, 46, 99, 117};
.global .align 1 .b8 $str$2[12] = {98, 117, 102, 95, 105, 116, 32, 61, 61, 32, 48};

.visible .entry _Z14mapping_kernelPtS_Px(
	.param .u64 .ptr .align 1 _Z14mapping_kernelPtS_Px_param_0,
	.param .u64 .ptr .align 1 _Z14mapping_kernelPtS_Px_param_1,
	.param .u64 .ptr .align 1 _Z14mapping_kernelPtS_Px_param_2
)
{
	.reg .pred 	%p<3>;
	.reg .b16 	%rs<5>;
	.reg .b64 	%rd<27>;

	ld.param.u64 	%rd7, [_Z14mapping_kernelPtS_Px_param_0];
	ld.param.u64 	%rd5, [_Z14mapping_kernelPtS_Px_param_1];
	ld.param.u64 	%rd3, [_Z14mapping_kernelPtS_Px_param_2];
	// begin inline asm
	ld.u16.global.cv %rs2, [%rd5];
	// end inline asm
	// begin inline asm
	discard.global.L2 [%rd5], 128;
	// end inline asm
	// begin inline asm
	discard.global.L2 [%rd7], 128;
	// end inline asm
	// begin inline asm
	ld.u16.global.volatile %rs3, [%rd7];
	// end inline asm
	// begin inline asm
	mov.u64 	%rd10, %clock64;
	// end inline asm
	// begin inline asm
	ld.u16.global.volatile %rs4, [%rd5];
	// end inline asm
	// begin inline asm
	mov.u64 	%rd12, %clock64;
	// end inline asm
	setp.eq.s16 	%p1, %rs3, 0;
	@%p1 bra 	$L__BB0_2;
	mov.u64 	%rd13, $str;
	cvta.global.u64 	%rd14, %rd13;
	mov.u64 	%rd15, $str$1;
	cvta.global.u64 	%rd16, %rd15;
	mov.u64 	%rd17, __unnamed_1;
	cvta.global.u64 	%rd18, %rd17;
	{ // callseq 0, 0
	.param .b64 param0;
	st.param.b64 	[param0], %rd14;
	.param .b64 param1;
	st.param.b64 	[param1], %rd16;
	.param .b32 param2;
	st.param.b32 	[param2], 31;
	.param .b64 param3;
	st.param.b64 	[param3], %rd18;
	.param .b64 param4;
	st.param.b64 	[param4], 1;
	call.uni 
	__assertfail, 
	(
	param0, 
	param1, 
	param2, 
	param3, 
	param4
	);
	} // callseq 0
$L__BB0_2:
	setp.eq.s16 	%p2, %rs4, 0;
	@%p2 bra 	$L__BB0_4;
	mov.u64 	%rd19, $str$2;
	cvta.global.u64 	%rd20, %rd19;
	mov.u64 	%rd21, $str$1;
	cvta.global.u64 	%rd22, %rd21;
	mov.u64 	%rd23, __unnamed_1;
	cvta.global.u64 	%rd24, %rd23;
	{ // callseq 1, 0
	.param .b64 param0;
	st.param.b64 	[param0], %rd20;
	.param .b64 param1;
	st.param.b64 	[param1], %rd22;
	.param .b32 param2;
	st.param.b32 	[param2], 32;
	.param .b64 param3;
	st.param.b64 	[param3], %rd24;
	.param .b64 param4;
	st.param.b64 	[param4], 1;
	call.uni 
	__assertfail, 
	(
	param0, 
	param1, 
	param2, 
	param3, 
	param4
	);
	} // callseq 1
$L__BB0_4:
	cvta.to.global.u64 	%rd25, %rd3;
	sub.s64 	%rd26, %rd12, %rd10;
	st.global.u64 	[%rd25], %rd26;
	ret;

}


// ===== COMPILED SASS (sm_100) =====

	.target	sm_100

	.elftype	@"ET_EXEC"


//--------------------- .note.nv.tkinfo           --------------------------
	.section	.note.nv.tkinfo,"",@"SHT_NOTE"
	.sectionflags	@"SHF_NOTE_NV_TKINFO"
	.tkinfo
        /*0018*/ 	.word	0x00000002
        /*0030*/ 	.string	""
        /*0030*/ 	.string	"ptxas"
        /*0030*/ 	.string	"Cuda compilation tools, release 13.0, V13.0.88"
        /*0030*/ 	.string	"Build cuda_13.0.r13.0/compiler.36424714_0"
        /*0030*/ 	.string	"-arch sm_100 -m 64 "



//--------------------- .note.nv.cuinfo           --------------------------
	.section	.note.nv.cuinfo,"",@"SHT_NOTE"
	.sectionflags	@"SHF_NOTE_NV_CUINFO"
        /*0018*/ 	.short	0x0002
        /*001a*/ 	.short	0x0064
        /*001c*/ 	.short	0x0082
	.zero		2


//--------------------- .nv.info                  --------------------------
	.section	.nv.info,"",@"SHT_CUDA_INFO"
	.align	4


	//----- nvinfo : EIATTR_REGCOUNT
	.align		4
        /*0000*/ 	.byte	0x04, 0x2f
        /*0002*/ 	.short	(.L_5 - .L_4)
	.align		4
.L_4:
        /*0004*/ 	.word	index@(_Z14mapping_kernelPtS_Px)
        /*0008*/ 	.word	0x00000019


	//----- nvinfo : EIATTR_FRAME_SIZE
	.align		4
.L_5:
        /*000c*/ 	.byte	0x04, 0x11
        /*000e*/ 	.short	(.L_7 - .L_6)
	.align		4
.L_6:
        /*0010*/ 	.word	index@(_Z14mapping_kernelPtS_Px)
        /*0014*/ 	.word	0x00000000


	//----- nvinfo : EIATTR_MIN_STACK_SIZE
	.align		4
.L_7:
        /*0018*/ 	.byte	0x04, 0x12
        /*001a*/ 	.short	(.L_9 - .L_8)
	.align		4
.L_8:
        /*001c*/ 	.word	index@(_Z14mapping_kernelPtS_Px)
        /*0020*/ 	.word	0x00000000
.L_9:


//--------------------- .nv.compat                --------------------------
	.section	.nv.compat,"",@"SHT_CUDA_COMPAT_INFO"
	.align	4
        /*0000*/ 	.byte	0x02, 0x09, 0x00, 0x00, 0x02, 0x02, 0x01, 0x00, 0x02, 0x05, 0x05, 0x00, 0x03, 0x07, 0x01, 0x01
        /*0010*/ 	.byte	0x02, 0x03, 0x00, 0x00, 0x02, 0x06, 0x01, 0x00, 0x04, 0x0b, 0x08, 0x00, 0x09, 0x00, 0x00, 0x00
        /*0020*/ 	.byte	0x00, 0x00, 0x00, 0x00


//--------------------- .nv.info._Z14mapping_kernelPtS_Px --------------------------
	.section	.nv.info._Z14mapping_kernelPtS_Px,"",@"SHT_CUDA_INFO"
	.sectionflags	@""
	.align	4


	//----- nvinfo : EIATTR_CUDA_API_VERSION
	.align		4
        /*0000*/ 	.byte	0x04, 0x37
        /*0002*/ 	.short	(.L_11 - .L_10)
.L_10:
        /*0004*/ 	.word	0x00000082


	//----- nvinfo : EIATTR_KPARAM_INFO
	.align		4
.L_11:
        /*0008*/ 	.byte	0x04, 0x17
        /*000a*/ 	.short	(.L_13 - .L_12)
.L_12:
        /*000c*/ 	.word	0x00000000
        /*0010*/ 	.short	0x0002
        /*0012*/ 	.short	0x0010
        /*0014*/ 	.byte	0x00, 0xf5, 0x21, 0x00


	//----- nvinfo : EIATTR_KPARAM_INFO
	.align		4
.L_13:
        /*0018*/ 	.byte	0x04, 0x17
        /*001a*/ 	.short	(.L_15 - .L_14)
.L_14:
        /*001c*/ 	.word	0x00000000
        /*0020*/ 	.short	0x0001
        /*0022*/ 	.short	0x0008
        /*0024*/ 	.byte	0x00, 0xf5, 0x21, 0x00


	//----- nvinfo : EIATTR_KPARAM_INFO
	.align		4
.L_15:
        /*0028*/ 	.byte	0x04, 0x17
        /*002a*/ 	.short	(.L_17 - .L_16)
.L_16:
        /*002c*/ 	.word	0x00000000
        /*0030*/ 	.short	0x0000
        /*0032*/ 	.short	0x0000
        /*0034*/ 	.byte	0x00, 0xf5, 0x21, 0x00


	//----- nvinfo : EIATTR_SPARSE_MMA_MASK
	.align		4
.L_17:
        /*0038*/ 	.byte	0x03, 0x50
        /*003a*/ 	.short	0x0000


	//----- nvinfo : EIATTR_MAXREG_COUNT
	.align		4
        /*003c*/ 	.byte	0x03, 0x1b
        /*003e*/ 	.short	0x00ff


	//----- nvinfo : EIATTR_EXTERNS
	.align		4
        /*0040*/ 	.byte	0x04, 0x0f
        /*0042*/ 	.short	(.L_19 - .L_18)


	//   ....[0]....
	.align		4
.L_18:
        /*0044*/ 	.word	index@(__assertfail)


	//----- nvinfo : EIATTR_MERCURY_ISA_VERSION
	.align		4
.L_19:
        /*0048*/ 	.byte	0x03, 0x5f
        /*004a*/ 	.short	0x0101


	//----- nvinfo : EIATTR_VRC_CTA_INIT_COUNT
	.align		4
        /*004c*/ 	.byte	0x02, 0x4a
	.zero		1
	.zero		1


	//----- nvinfo : EIATTR_SYSCALL_OFFSETS
	.align		4
        /*0050*/ 	.byte	0x04, 0x46
        /*0052*/ 	.short	(.L_21 - .L_20)


	//   ....[0]....
.L_20:
        /*0054*/ 	.word	0x000001b0


	//   ....[1]....
        /*0058*/ 	.word	0x000002d0


	//----- nvinfo : EIATTR_EXIT_INSTR_OFFSETS
	.align		4
.L_21:
        /*005c*/ 	.byte	0x04, 0x1c
        /*005e*/ 	.short	(.L_23 - .L_22)


	//   ....[0]....
.L_22:
        /*0060*/ 	.word	0x00000320


	//----- nvinfo : EIATTR_CBANK_PARAM_SIZE
	.align		4
.L_23:
        /*0064*/ 	.byte	0x03, 0x19
        /*0066*/ 	.short	0x0018


	//----- nvinfo : EIATTR_PARAM_CBANK
	.align		4
        /*0068*/ 	.byte	0x04, 0x0a
        /*006a*/ 	.short	(.L_25 - .L_24)
	.align		4
.L_24:
        /*006c*/ 	.word	index@(.nv.constant0._Z14mapping_kernelPtS_Px)
        /*0070*/ 	.short	0x0380
        /*0072*/ 	.short	0x0018


	//----- nvinfo : EIATTR_SW_WAR
	.align		4
.L_25:
        /*0074*/ 	.byte	0x04, 0x36
        /*0076*/ 	.short	(.L_27 - .L_26)
.L_26:
        /*0078*/ 	.word	0x00000008
.L_27:


//--------------------- .nv.callgraph             --------------------------
	.section	.nv.callgraph,"",@"SHT_CUDA_CALLGRAPH"
	.align	4
	.sectionentsize	8
	.align		4
        /*0000*/ 	.word	0x00000000
	.align		4
        /*0004*/ 	.word	0xffffffff
	.align		4
        /*0008*/ 	.word	index@(_Z14mapping_kernelPtS_Px)
	.align		4
        /*000c*/ 	.word	index@(__assertfail)
	.align		4
        /*0010*/ 	.word	0x00000000
	.align		4
        /*0014*/ 	.word	0xfffffffe
	.align		4
        /*0018*/ 	.word	0x00000000
	.align		4
        /*001c*/ 	.word	0xfffffffd
	.align		4
        /*0020*/ 	.word	0x00000000
	.align		4
        /*0024*/ 	.word	0xfffffffc


//--------------------- .nv.constant4             --------------------------
	.section	.nv.constant4,"a",@progbits
	.align	8
	.align		8
.nv.constant4:
        /*0000*/ 	.dword	__assertfail
	.align		8
        /*0008*/ 	.dword	__unnamed_1
	.align		8
        /*0010*/ 	.dword	$str
	.align		8
        /*0018*/ 	.dword	$str$1
	.align		8
        /*0020*/ 	.dword	$str$2


//--------------------- .text._Z14mapping_kernelPtS_Px --------------------------
	.section	.text._Z14mapping_kernelPtS_Px,"ax",@progbits
	.align	128
        .global         _Z14mapping_kernelPtS_Px
        .type           _Z14mapping_kernelPtS_Px,@function
        .size           _Z14mapping_kernelPtS_Px,(.L_x_3 - _Z14mapping_kernelPtS_Px)
        .other          _Z14mapping_kernelPtS_Px,@"STO_CUDA_ENTRY STV_DEFAULT"
_Z14mapping_kernelPtS_Px:
.text._Z14mapping_kernelPtS_Px:
[----:B------:R-:W0:Y:S08]  /*0000*/  LDC R1, c[0x0][0x37c] ;  /* 0x0000df00ff017b82 */ /* 0x000e300000000800 */
[----:B------:R-:W1:Y:S01]  /*0010*/  LDC.64 R2, c[0x0][0x388] ;  /* 0x0000e200ff027b82 */ /* 0x000e620000000a00 */
[----:B------:R-:W2:Y:S07]  /*0020*/  LDCU.64 UR36, c[0x0][0x358] ;  /* 0x00006b00ff2477ac */ /* 0x000eae0008000a00 */
[----:B------:R-:W3:Y:S01]  /*0030*/  LDC.64 R4, c[0x0][0x380] ;  /* 0x0000e000ff047b82 */ /* 0x000ee20000000a00 */
[----:B-1----:R1:W-:Y:S04]  /*0040*/  CCTL.E.RML2 [R2] ;  /* 0x000000000200798f */ /* 0x0023e80005800100 */
[----:B---3--:R1:W-:Y:S04]  /*0050*/  CCTL.E.RML2 [R4] ;  /* 0x000000000400798f */ /* 0x0083e80005800100 */
[----:B--2---:R-:W2:Y:S01]  /*0060*/  LDG.E.U16.STRONG.SYS R0, desc[UR36][R4.64] ;  /* 0x0000002404007981 */ /* 0x004ea2000c1f5500 */
[----:B------:R-:W-:-:S03]  /*0070*/  CS2R R18, SR_CLOCKLO ;  /* 0x0000000000127805 */ /* 0x000fc60000015000 */
[----:B------:R1:W5:Y:S01]  /*0080*/  LDG.E.U16.STRONG.SYS R22, desc[UR36][R2.64] ;  /* 0x0000002402167981 */ /* 0x000362000c1f5500 */
[----:B------:R-:W-:Y:S02]  /*0090*/  CS2R R16, SR_CLOCKLO ;  /* 0x0000000000107805 */ /* 0x000fe40000015000 */
[----:B--2---:R-:W-:-:S13]  /*00a0*/  ISETP.NE.AND P0, PT, R0, RZ, PT ;  /* 0x000000ff0000720c */ /* 0x004fda0003f05270 */
[----:B01----:R-:W-:Y:S05]  /*00b0*/  @!P0 BRA `(.L_x_0) ;  /* 0x0000000000408947 */ /* 0x003fea0003800000 */
[----:B------:R-:W-:Y:S01]  /*00c0*/  MOV R2, 0x0 ;  /* 0x0000000000027802 */ /* 0x000fe20000000f00 */
[----:B------:R-:W0:Y:S01]  /*00d0*/  LDCU.64 UR4, c[0x4][0x10] ;  /* 0x01000200ff0477ac */ /* 0x000e220008000a00 */
[----:B------:R-:W-:Y:S02]  /*00e0*/  HFMA2 R8, -RZ, RZ, 0, 1.847743988037109375e-06 ;  /* 0x0000001fff087431 */ /* 0x000fe400000001ff */
[----:B------:R-:W-:Y:S01]  /*00f0*/  IMAD.MOV.U32 R12, RZ, RZ, 0x1 ;  /* 0x00000001ff0c7424 */ /* 0x000fe200078e00ff */
[----:B------:R-:W1:Y:S01]  /*0100*/  LDCU.64 UR6, c[0x4][0x18] ;  /* 0x01000300ff0677ac */ /* 0x000e620008000a00 */
[----:B------:R-:W2:Y:S01]  /*0110*/  LDC.64 R2, c[0x4][R2] ;  /* 0x0100000002027b82 */ /* 0x000ea20000000a00 */
[----:B------:R-:W-:Y:S01]  /*0120*/  IMAD.MOV.U32 R13, RZ, RZ, RZ ;  /* 0x000000ffff0d7224 */ /* 0x000fe200078e00ff */
[----:B------:R-:W3:Y:S01]  /*0130*/  LDCU.64 UR8, c[0x4][0x8] ;  /* 0x01000100ff0877ac */ /* 0x000ee20008000a00 */
[----:B0-----:R-:W-:Y:S02]  /*0140*/  IMAD.U32 R4, RZ, RZ, UR4 ;  /* 0x00000004ff047e24 */ /* 0x001fe4000f8e00ff */
[----:B------:R-:W-:-:S02]  /*0150*/  IMAD.U32 R5, RZ, RZ, UR5 ;  /* 0x00000005ff057e24 */ /* 0x000fc4000f8e00ff */
[----:B-1----:R-:W-:Y:S01]  /*0160*/  IMAD.U32 R6, RZ, RZ, UR6 ;  /* 0x00000006ff067e24 */ /* 0x002fe2000f8e00ff */
[----:B------:R-:W-:Y:S01]  /*0170*/  MOV R7, UR7 ;  /* 0x0000000700077c02 */ /* 0x000fe20008000f00 */
[----:B---3--:R-:W-:Y:S02]  /*0180*/  IMAD.U32 R10, RZ, RZ, UR8 ;  /* 0x00000008ff0a7e24 */ /* 0x008fe4000f8e00ff */
[----:B------:R-:W-:-:S07]  /*0190*/  IMAD.U32 R11, RZ, RZ, UR9 ;  /* 0x00000009ff0b7e24 */ /* 0x000fce000f8e00ff */
[----:B------:R-:W-:-:S07]  /*01a0*/  LEPC R20, `(.L_x_0) ;  /* 0x000000001014794e */ /* 0x000fce0000000000 */
[----:B--2--5:R-:W-:Y:S05]  /*01b0*/  CALL.ABS.NOINC R2 ;  /* 0x0000000002007343 */ /* 0x024fea0003c00000 */
.L_x_0:
[----:B-----5:R-:W-:-:S13]  /*01c0*/  ISETP.NE.AND P0, PT, R22, RZ, PT ;  /* 0x000000ff1600720c */ /* 0x020fda0003f05270 */
[----:B------:R-:W-:Y:S05]  /*01d0*/  @!P0 BRA `(.L_x_1) ;  /* 0x0000000000408947 */ /* 0x000fea0003800000 */
[----:B------:R-:W-:Y:S01]  /*01e0*/  MOV R2, 0x0 ;  /* 0x0000000000027802 */ /* 0x000fe20000000f00 */
[----:B------:R-:W0:Y:S01]  /*01f0*/  LDCU.64 UR4, c[0x4][0x20] ;  /* 0x01000400ff0477ac */ /* 0x000e220008000a00 */
[----:B------:R-:W-:Y:S02]  /*0200*/  HFMA2 R8, -RZ, RZ, 0, 1.9073486328125e-06 ;  /* 0x00000020ff087431 */ /* 0x000fe400000001ff */
[----:B------:R-:W-:Y:S01]  /*0210*/  IMAD.MOV.U32 R12, RZ, RZ, 0x1 ;  /* 0x00000001ff0c7424 */ /* 0x000fe200078e00ff */
[----:B------:R-:W1:Y:S01]  /*0220*/  LDCU.64 UR6, c[0x4][0x18] ;  /* 0x01000300ff0677ac */ /* 0x000e620008000a00 */
[----:B------:R-:W2:Y:S01]  /*0230*/  LDC.64 R2, c[0x4][R2] ;  /* 0x0100000002027b82 */ /* 0x000ea20000000a00 */
[----:B------:R-:W-:Y:S01]  /*0240*/  IMAD.MOV.U32 R13, RZ, RZ, RZ ;  /* 0x000000ffff0d7224 */ /* 0x000fe200078e00ff */
[----:B------:R-:W3:Y:S01]  /*0250*/  LDCU.64 UR8, c[0x4][0x8] ;  /* 0x01000100ff0877ac */ /* 0x000ee20008000a00 */
[----:B0-----:R-:W-:Y:S01]  /*0260*/  MOV R4, UR4 ;  /* 0x0000000400047c02 */ /* 0x001fe20008000f00 */
[----:B------:R-:W-:-:S02]  /*0270*/  IMAD.U32 R5, RZ, RZ, UR5 ;  /* 0x00000005ff057e24 */ /* 0x000fc4000f8e00ff */
[----:B-1----:R-:W-:Y:S01]  /*0280*/  IMAD.U32 R6, RZ, RZ, UR6 ;  /* 0x00000006ff067e24 */ /* 0x002fe2000f8e00ff */
[----:B------:R-:W-:Y:S01]  /*0290*/  MOV R7, UR7 ;  /* 0x0000000700077c02 */ /* 0x000fe20008000f00 */
[----:B---3--:R-:W-:Y:S02]  /*02a0*/  IMAD.U32 R10, RZ, RZ, UR8 ;  /* 0x00000008ff0a7e24 */ /* 0x008fe4000f8e00ff */
[----:B------:R-:W-:-:S07]  /*02b0*/  IMAD.U32 R11, RZ, RZ, UR9 ;  /* 0x00000009ff0b7e24 */ /* 0x000fce000f8e00ff */
[----:B------:R-:W-:-:S07]  /*02c0*/  LEPC R20, `(.L_x_1) ;  /* 0x000000001014794e */ /* 0x000fce0000000000 */
[----:B--2---:R-:W-:Y:S05]  /*02d0*/  CALL.ABS.NOINC R2 ;  /* 0x0000000002007343 */ /* 0x004fea0003c00000 */
.L_x_1:
[----:B------:R-:W0:Y:S01]  /*02e0*/  LDC.64 R2, c[0x0][0x390] ;  /* 0x0000e400ff027b82 */ /* 0x000e220000000a00 */
[----:B------:R-:W-:-:S04]  /*02f0*/  IADD3 R4, P0, PT, -R18, R16, RZ ;  /* 0x0000001012047210 */ /* 0x000fc80007f1e1ff */
[----:B------:R-:W-:-:S05]  /*0300*/  IADD3.X R5, PT, PT, ~R19, R17, RZ, P0, !PT ;  /* 0x0000001113057210 */ /* 0x000fca00007fe5ff */
[----:B0-----:R-:W-:Y:S01]  /*0310*/  STG.E.64 desc[UR36][R2.64], R4 ;  /* 0x0000000402007986 */ /* 0x001fe2000c101b24 */
[----:B------:R-:W-:Y:S05]  /*0320*/  EXIT ;  /* 0x000000000000794d */ /* 0x000fea0003800000 */
.L_x_2:
[----:B------:R-:W-:-:S00]  /*0330*/  BRA `(.L_x_2) ;  /* 0xfffffffc00fc7947 */ /* 0x000fc0000383ffff */
[----:B------:R-:W-:-:S00]  /*0340*/  NOP ;  /* 0x0000000000007918 */ /* 0x000fc00000000000 */
        /* <DEDUP_REMOVED lines=11> */
.L_x_3:


//--------------------- .nv.global.init           --------------------------
	.section	.nv.global.init,"aw",@progbits
.nv.global.init:
	.type		$str,@object
	.size		$str,($str$2 - $str)
$str:
        /*0000*/ 	.byte	0x62, 0x75, 0x66, 0x5f, 0x74, 0x20, 0x3d, 0x3d, 0x20, 0x30, 0x00
	.type		$str$2,@object
	.size		$str$2,($str$1 - $str$2)
$str$2:
        /*000b*/ 	.byte	0x62, 0x75, 0x66, 0x5f, 0x69, 0x74, 0x20, 0x3d, 0x3d, 0x20, 0x30, 0x00
	.type		$str$1,@object
	.size		$str$1,(__unnamed_1 - $str$1)
$str$1:
        /*0017*/ 	.byte	0x2f, 0x74, 0x6d, 0x70, 0x2f, 0x73, 0x61, 0x73, 0x73, 0x5f, 0x63, 0x75, 0x5f, 0x38, 0x63, 0x62
        /*0027*/ 	.byte	0x76, 0x36, 0x36, 0x30, 0x70, 0x2f, 0x6b, 0x2e, 0x63, 0x75, 0x00
	.type		__unnamed_1,@object
	.size		__unnamed_1,(.L_0 - __unnamed_1)
__unnamed_1:
        /*0032*/ 	.byte	0x76, 0x6f, 0x69, 0x64, 0x20, 0x6d, 0x61, 0x70, 0x70, 0x69, 0x6e, 0x67, 0x5f, 0x6b, 0x65, 0x72
        /*0042*/ 	.byte	0x6e, 0x65, 0x6c, 0x28, 0x75, 0x6e, 0x73, 0x69, 0x67, 0x6e, 0x65, 0x64, 0x20, 0x73, 0x68, 0x6f
        /*0052*/ 	.byte	0x72, 0x74, 0x20, 0x2a, 0x2c, 0x20, 0x75, 0x6e, 0x73, 0x69, 0x67, 0x6e, 0x65, 0x64, 0x20, 0x73
        /*0062*/ 	.byte	0x68, 0x6f, 0x72, 0x74, 0x20, 0x2a, 0x2c, 0x20, 0x6c, 0x6f, 0x6e, 0x67, 0x20, 0x6c, 0x6f, 0x6e
        /*0072*/ 	.byte	0x67, 0x20, 0x2a, 0x29, 0x00
.L_0:


//--------------------- .nv.shared.reserved.0     --------------------------
	.section	.nv.shared.reserved.0,"aw",@nobits
	.weak		__nv_reservedSMEM_offset_0_alias
	.size		__nv_reservedSMEM_offset_0_alias, 0, 64
	.other		__nv_reservedSMEM_offset_0_alias,@"STO_CUDA_RESERVED_SHARED STV_DEFAULT"
__nv_reservedSMEM_offset_0_alias:
	.zero		0
	.zero		64


//--------------------- .nv.constant0._Z14mapping_kernelPtS_Px --------------------------
	.section	.nv.constant0._Z14mapping_kernelPtS_Px,"a",@progbits
	.sectionflags	@""
	.align	4
.nv.constant0._Z14mapping_kernelPtS_Px:
	.zero		920


//--------------------- SYMBOLS --------------------------

	.type		.nv.reservedSmem.offset0,@object
	.size		.nv.reservedSmem.offset0,0x4
	.type		__assertfail,@function
